//
// Generated by NVIDIA NVVM Compiler
//
// Compiler Build ID: CL-36424714
// Cuda compilation tools, release 13.0, V13.0.88
// Based on NVVM 20.0.0
//

.version 9.0
.target sm_100
.address_size 64

	// .globl	row_max_kernel

.visible .entry row_max_kernel(
	.param .u64 .ptr .align 1 row_max_kernel_param_0,
	.param .u64 .ptr .align 1 row_max_kernel_param_1,
	.param .u32 row_max_kernel_param_2,
	.param .u32 row_max_kernel_param_3
)
{
	.reg .pred 	%p<42>;
	.reg .b32 	%r<39>;
	.reg .b32 	%f<141>;
	.reg .b64 	%rd<26>;

	ld.param.u64 	%rd8, [row_max_kernel_param_0];
	ld.param.u64 	%rd7, [row_max_kernel_param_1];
	ld.param.u32 	%r23, [row_max_kernel_param_2];
	ld.param.u32 	%r24, [row_max_kernel_param_3];
	cvta.to.global.u64 	%rd1, %rd8;
	mov.u32 	%r25, %ctaid.x;
	mov.u32 	%r26, %ntid.x;
	mov.u32 	%r27, %tid.x;
	mad.lo.s32 	%r1, %r25, %r26, %r27;
	setp.lt.s32 	%p1, %r24, 1;
	mov.f32 	%f104, 0f00000000;
	@%p1 bra 	$L__BB0_71;
	mul.lo.s32 	%r2, %r24, %r1;
	and.b32  	%r3, %r24, 15;
	setp.lt.u32 	%p2, %r24, 16;
	mov.f32 	%f104, 0f00000000;
	mov.b32 	%r35, 0;
	@%p2 bra 	$L__BB0_36;
	and.b32  	%r35, %r24, 2147483632;
	neg.s32 	%r33, %r35;
	add.s64 	%rd2, %rd1, 32;
	mov.f32 	%f104, 0f00000000;
	mov.u32 	%r32, %r2;
$L__BB0_3:
	.pragma "nounroll";
	setp.ge.s32 	%p3, %r1, %r23;
	mul.wide.s32 	%rd9, %r32, 4;
	add.s64 	%rd3, %rd2, %rd9;
	@%p3 bra 	$L__BB0_5;
	ld.global.f32 	%f72, [%rd3+-32];
	max.f32 	%f104, %f104, %f72;
$L__BB0_5:
	setp.ge.s32 	%p4, %r1, %r23;
	@%p4 bra 	$L__BB0_7;
	ld.global.f32 	%f73, [%rd3+-28];
	max.f32 	%f104, %f104, %f73;
$L__BB0_7:
	setp.ge.s32 	%p5, %r1, %r23;
	@%p5 bra 	$L__BB0_9;
	ld.global.f32 	%f74, [%rd3+-24];
	max.f32 	%f104, %f104, %f74;
$L__BB0_9:
	setp.ge.s32 	%p6, %r1, %r23;
	@%p6 bra 	$L__BB0_11;
	ld.global.f32 	%f75, [%rd3+-20];
	max.f32 	%f104, %f104, %f75;
$L__BB0_11:
	setp.ge.s32 	%p7, %r1, %r23;
	@%p7 bra 	$L__BB0_13;
	ld.global.f32 	%f76, [%rd3+-16];
	max.f32 	%f104, %f104, %f76;
$L__BB0_13:
	setp.ge.s32 	%p8, %r1, %r23;
	@%p8 bra 	$L__BB0_15;
	ld.global.f32 	%f77, [%rd3+-12];
	max.f32 	%f104, %f104, %f77;
$L__BB0_15:
	setp.ge.s32 	%p9, %r1, %r23;
	@%p9 bra 	$L__BB0_17;
	ld.global.f32 	%f78, [%rd3+-8];
	max.f32 	%f104, %f104, %f78;
$L__BB0_17:
	setp.ge.s32 	%p10, %r1, %r23;
	@%p10 bra 	$L__BB0_19;
	ld.global.f32 	%f79, [%rd3+-4];
	max.f32 	%f104, %f104, %f79;
$L__BB0_19:
	setp.ge.s32 	%p11, %r1, %r23;
	@%p11 bra 	$L__BB0_21;
	ld.global.f32 	%f80, [%rd3];
	max.f32 	%f104, %f104, %f80;
$L__BB0_21:
	setp.ge.s32 	%p12, %r1, %r23;
	@%p12 bra 	$L__BB0_23;
	ld.global.f32 	%f81, [%rd3+4];
	max.f32 	%f104, %f104, %f81;
$L__BB0_23:
	setp.ge.s32 	%p13, %r1, %r23;
	@%p13 bra 	$L__BB0_25;
	ld.global.f32 	%f82, [%rd3+8];
	max.f32 	%f104, %f104, %f82;
$L__BB0_25:
	setp.ge.s32 	%p14, %r1, %r23;
	@%p14 bra 	$L__BB0_27;
	ld.global.f32 	%f83, [%rd3+12];
	max.f32 	%f104, %f104, %f83;
$L__BB0_27:
	setp.ge.s32 	%p15, %r1, %r23;
	@%p15 bra 	$L__BB0_29;
	ld.global.f32 	%f84, [%rd3+16];
	max.f32 	%f104, %f104, %f84;
$L__BB0_29:
	setp.ge.s32 	%p16, %r1, %r23;
	@%p16 bra 	$L__BB0_31;
	ld.global.f32 	%f85, [%rd3+20];
	max.f32 	%f104, %f104, %f85;
$L__BB0_31:
	setp.ge.s32 	%p17, %r1, %r23;
	@%p17 bra 	$L__BB0_33;
	ld.global.f32 	%f86, [%rd3+24];
	max.f32 	%f104, %f104, %f86;
$L__BB0_33:
	setp.ge.s32 	%p18, %r1, %r23;
	@%p18 bra 	$L__BB0_35;
	ld.global.f32 	%f87, [%rd3+28];
	max.f32 	%f104, %f104, %f87;
$L__BB0_35:
	add.s32 	%r33, %r33, 16;
	add.s32 	%r32, %r32, 16;
	setp.ne.s32 	%p19, %r33, 0;
	@%p19 bra 	$L__BB0_3;
$L__BB0_36:
	setp.eq.s32 	%p20, %r3, 0;
	@%p20 bra 	$L__BB0_71;
	and.b32  	%r11, %r24, 7;
	setp.lt.u32 	%p21, %r3, 8;
	@%p21 bra 	$L__BB0_55;
	setp.ge.s32 	%p22, %r1, %r23;
	@%p22 bra 	$L__BB0_40;
	add.s32 	%r29, %r35, %r2;
	mul.wide.s32 	%rd10, %r29, 4;
	add.s64 	%rd11, %rd1, %rd10;
	ld.global.f32 	%f89, [%rd11];
	max.f32 	%f104, %f104, %f89;
$L__BB0_40:
	setp.ge.s32 	%p23, %r1, %r23;
	cvt.s64.s32 	%rd12, %r2;
	cvt.u64.u32 	%rd13, %r35;
	add.s64 	%rd14, %rd13, %rd12;
	shl.b64 	%rd15, %rd14, 2;
	add.s64 	%rd4, %rd1, %rd15;
	@%p23 bra 	$L__BB0_42;
	ld.global.f32 	%f90, [%rd4+4];
	max.f32 	%f104, %f104, %f90;
$L__BB0_42:
	setp.ge.s32 	%p24, %r1, %r23;
	@%p24 bra 	$L__BB0_44;
	ld.global.f32 	%f91, [%rd4+8];
	max.f32 	%f104, %f104, %f91;
$L__BB0_44:
	setp.ge.s32 	%p25, %r1, %r23;
	@%p25 bra 	$L__BB0_46;
	ld.global.f32 	%f92, [%rd4+12];
	max.f32 	%f104, %f104, %f92;
$L__BB0_46:
	setp.ge.s32 	%p26, %r1, %r23;
	@%p26 bra 	$L__BB0_48;
	ld.global.f32 	%f93, [%rd4+16];
	max.f32 	%f104, %f104, %f93;
$L__BB0_48:
	setp.ge.s32 	%p27, %r1, %r23;
	@%p27 bra 	$L__BB0_50;
	ld.global.f32 	%f94, [%rd4+20];
	max.f32 	%f104, %f104, %f94;
$L__BB0_50:
	setp.ge.s32 	%p28, %r1, %r23;
	@%p28 bra 	$L__BB0_52;
	ld.global.f32 	%f95, [%rd4+24];
	max.f32 	%f104, %f104, %f95;
$L__BB0_52:
	setp.ge.s32 	%p29, %r1, %r23;
	@%p29 bra 	$L__BB0_54;
	ld.global.f32 	%f96, [%rd4+28];
	max.f32 	%f104, %f104, %f96;
$L__BB0_54:
	add.s32 	%r35, %r35, 8;
$L__BB0_55:
	setp.eq.s32 	%p30, %r11, 0;
	@%p30 bra 	$L__BB0_71;
	and.b32  	%r14, %r24, 3;
	setp.lt.u32 	%p31, %r11, 4;
	@%p31 bra 	$L__BB0_66;
	setp.ge.s32 	%p32, %r1, %r23;
	@%p32 bra 	$L__BB0_59;
	add.s32 	%r30, %r35, %r2;
	mul.wide.s32 	%rd16, %r30, 4;
	add.s64 	%rd17, %rd1, %rd16;
	ld.global.f32 	%f98, [%rd17];
	max.f32 	%f104, %f104, %f98;
$L__BB0_59:
	setp.ge.s32 	%p33, %r1, %r23;
	cvt.s64.s32 	%rd18, %r2;
	cvt.u64.u32 	%rd19, %r35;
	add.s64 	%rd20, %rd19, %rd18;
	shl.b64 	%rd21, %rd20, 2;
	add.s64 	%rd5, %rd1, %rd21;
	@%p33 bra 	$L__BB0_61;
	ld.global.f32 	%f99, [%rd5+4];
	max.f32 	%f104, %f104, %f99;
$L__BB0_61:
	setp.ge.s32 	%p34, %r1, %r23;
	@%p34 bra 	$L__BB0_63;
	ld.global.f32 	%f100, [%rd5+8];
	max.f32 	%f104, %f104, %f100;
$L__BB0_63:
	setp.ge.s32 	%p35, %r1, %r23;
	@%p35 bra 	$L__BB0_65;
	ld.global.f32 	%f101, [%rd5+12];
	max.f32 	%f104, %f104, %f101;
$L__BB0_65:
	add.s32 	%r35, %r35, 4;
$L__BB0_66:
	setp.eq.s32 	%p36, %r14, 0;
	@%p36 bra 	$L__BB0_71;
	add.s32 	%r38, %r35, %r2;
	neg.s32 	%r37, %r14;
$L__BB0_68:
	.pragma "nounroll";
	setp.ge.s32 	%p37, %r1, %r23;
	mul.wide.s32 	%rd22, %r38, 4;
	add.s64 	%rd6, %rd1, %rd22;
	@%p37 bra 	$L__BB0_70;
	ld.global.f32 	%f102, [%rd6];
	max.f32 	%f104, %f104, %f102;
$L__BB0_70:
	add.s32 	%r38, %r38, 1;
	add.s32 	%r37, %r37, 1;
	setp.ne.s32 	%p38, %r37, 0;
	@%p38 bra 	$L__BB0_68;
$L__BB0_71:
	mov.u32 	%r31, %tid.y;
	setp.ne.s32 	%p39, %r31, 0;
	setp.ge.s32 	%p40, %r1, %r23;
	or.pred  	%p41, %p39, %p40;
	@%p41 bra 	$L__BB0_73;
	cvta.to.global.u64 	%rd23, %rd7;
	mul.wide.s32 	%rd24, %r1, 4;
	add.s64 	%rd25, %rd23, %rd24;
	st.global.f32 	[%rd25], %f104;
$L__BB0_73:
	ret;

}


// ===== COMPILED SASS (sm_100) =====

	.target	sm_100

	.elftype	@"ET_EXEC"


//--------------------- .note.nv.tkinfo           --------------------------
	.section	.note.nv.tkinfo,"",@"SHT_NOTE"
	.sectionflags	@"SHF_NOTE_NV_TKINFO"
	.tkinfo
        /*0018*/ 	.word	0x00000002
        /*0030*/ 	.string	""
        /*0030*/ 	.string	"ptxas"
        /*0030*/ 	.string	"Cuda compilation tools, release 13.0, V13.0.88"
        /*0030*/ 	.string	"Build cuda_13.0.r13.0/compiler.36424714_0"
        /*0030*/ 	.string	"-arch sm_100 -m 64 "



//--------------------- .note.nv.cuinfo           --------------------------
	.section	.note.nv.cuinfo,"",@"SHT_NOTE"
	.sectionflags	@"SHF_NOTE_NV_CUINFO"
        /*0018*/ 	.short	0x0002
        /*001a*/ 	.short	0x0064
        /*001c*/ 	.short	0x0082
	.zero		2


//--------------------- .nv.info                  --------------------------
	.section	.nv.info,"",@"SHT_CUDA_INFO"
	.align	4


	//----- nvinfo : EIATTR_REGCOUNT
	.align		4
        /*0000*/ 	.byte	0x04, 0x2f
        /*0002*/ 	.short	(.L_1 - .L_0)
	.align		4
.L_0:
        /*0004*/ 	.word	index@(row_max_kernel)
        /*0008*/ 	.word	0x00000020


	//----- nvinfo : EIATTR_FRAME_SIZE
	.align		4
.L_1:
        /*000c*/ 	.byte	0x04, 0x11
        /*000e*/ 	.short	(.L_3 - .L_2)
	.align		4
.L_2:
        /*0010*/ 	.word	index@(row_max_kernel)
        /*0014*/ 	.word	0x00000000


	//----- nvinfo : EIATTR_MIN_STACK_SIZE
	.align		4
.L_3:
        /*0018*/ 	.byte	0x04, 0x12
        /*001a*/ 	.short	(.L_5 - .L_4)
	.align		4
.L_4:
        /*001c*/ 	.word	index@(row_max_kernel)
        /*0020*/ 	.word	0x00000000
.L_5:


//--------------------- .nv.compat                --------------------------
	.section	.nv.compat,"",@"SHT_CUDA_COMPAT_INFO"
	.align	4
        /*0000*/ 	.byte	0x02, 0x09, 0x00, 0x00, 0x02, 0x02, 0x01, 0x00, 0x02, 0x05, 0x05, 0x00, 0x03, 0x07, 0x01, 0x01
        /*0010*/ 	.byte	0x02, 0x03, 0x00, 0x00, 0x02, 0x06, 0x01, 0x00, 0x04, 0x0b, 0x08, 0x00, 0x09, 0x00, 0x00, 0x00
        /*0020*/ 	.byte	0x00, 0x00, 0x00, 0x00


//--------------------- .nv.info.row_max_kernel   --------------------------
	.section	.nv.info.row_max_kernel,"",@"SHT_CUDA_INFO"
	.sectionflags	@""
	.align	4


	//----- nvinfo : EIATTR_CUDA_API_VERSION
	.align		4
        /*0000*/ 	.byte	0x04, 0x37
        /*0002*/ 	.short	(.L_7 - .L_6)
.L_6:
        /*0004*/ 	.word	0x00000082


	//----- nvinfo : EIATTR_KPARAM_INFO
	.align		4
.L_7:
        /*0008*/ 	.byte	0x04, 0x17
        /*000a*/ 	.short	(.L_9 - .L_8)
.L_8:
        /*000c*/ 	.word	0x00000000
        /*0010*/ 	.short	0x0003
        /*0012*/ 	.short	0x0014
        /*0014*/ 	.byte	0x00, 0xf0, 0x11, 0x00


	//----- nvinfo : EIATTR_KPARAM_INFO
	.align		4
.L_9:
        /*0018*/ 	.byte	0x04, 0x17
        /*001a*/ 	.short	(.L_11 - .L_10)
.L_10:
        /*001c*/ 	.word	0x00000000
        /*0020*/ 	.short	0x0002
        /*0022*/ 	.short	0x0010
        /*0024*/ 	.byte	0x00, 0xf0, 0x11, 0x00


	//----- nvinfo : EIATTR_KPARAM_INFO
	.align		4
.L_11:
        /*0028*/ 	.byte	0x04, 0x17
        /*002a*/ 	.short	(.L_13 - .L_12)
.L_12:
        /*002c*/ 	.word	0x00000000
        /*0030*/ 	.short	0x0001
        /*0032*/ 	.short	0x0008
        /*0034*/ 	.byte	0x00, 0xf5, 0x21, 0x00


	//----- nvinfo : EIATTR_KPARAM_INFO
	.align		4
.L_13:
        /*0038*/ 	.byte	0x04, 0x17
        /*003a*/ 	.short	(.L_15 - .L_14)
.L_14:
        /*003c*/ 	.word	0x00000000
        /*0040*/ 	.short	0x0000
        /*0042*/ 	.short	0x0000
        /*0044*/ 	.byte	0x00, 0xf5, 0x21, 0x00


	//----- nvinfo : EIATTR_SPARSE_MMA_MASK
	.align		4
.L_15:
        /*0048*/ 	.byte	0x03, 0x50
        /*004a*/ 	.short	0x0000


	//----- nvinfo : EIATTR_MAXREG_COUNT
	.align		4
        /*004c*/ 	.byte	0x03, 0x1b
        /*004e*/ 	.short	0x00ff


	//----- nvinfo : EIATTR_MERCURY_ISA_VERSION
	.align		4
        /*0050*/ 	.byte	0x03, 0x5f
        /*0052*/ 	.short	0x0101


	//----- nvinfo : EIATTR_VRC_CTA_INIT_COUNT
	.align		4
        /*0054*/ 	.byte	0x02, 0x4a
	.zero		1
	.zero		1


	//----- nvinfo : EIATTR_EXIT_INSTR_OFFSETS
	.align		4
        /*0058*/ 	.byte	0x04, 0x1c
        /*005a*/ 	.short	(.L_17 - .L_16)


	//   ....[0]....
.L_16:
        /*005c*/ 	.word	0x00000a20


	//   ....[1]....
        /*0060*/ 	.word	0x00000a60


	//----- nvinfo : EIATTR_CRS_STACK_SIZE
	.align		4
.L_17:
        /*0064*/ 	.byte	0x04, 0x1e
        /*0066*/ 	.short	(.L_19 - .L_18)
.L_18:
        /*0068*/ 	.word	0x00000000


	//----- nvinfo : EIATTR_CBANK_PARAM_SIZE
	.align		4
.L_19:
        /*006c*/ 	.byte	0x03, 0x19
        /*006e*/ 	.short	0x0018


	//----- nvinfo : EIATTR_PARAM_CBANK
	.align		4
        /*0070*/ 	.byte	0x04, 0x0a
        /*0072*/ 	.short	(.L_21 - .L_20)
	.align		4
.L_20:
        /*0074*/ 	.word	index@(.nv.constant0.row_max_kernel)
        /*0078*/ 	.short	0x0380
        /*007a*/ 	.short	0x0018


	//----- nvinfo : EIATTR_SW_WAR
	.align		4
.L_21:
        /*007c*/ 	.byte	0x04, 0x36
        /*007e*/ 	.short	(.L_23 - .L_22)
.L_22:
        /*0080*/ 	.word	0x00000008
.L_23:


//--------------------- .nv.callgraph             --------------------------
	.section	.nv.callgraph,"",@"SHT_CUDA_CALLGRAPH"
	.align	4
	.sectionentsize	8
	.align		4
        /*0000*/ 	.word	0x00000000
	.align		4
        /*0004*/ 	.word	0xffffffff
	.align		4
        /*0008*/ 	.word	0x00000000
	.align		4
        /*000c*/ 	.word	0xfffffffe
	.align		4
        /*0010*/ 	.word	0x00000000
	.align		4
        /*0014*/ 	.word	0xfffffffd
	.align		4
        /*0018*/ 	.word	0x00000000
	.align		4
        /*001c*/ 	.word	0xfffffffc


//--------------------- .text.row_max_kernel      --------------------------
	.section	.text.row_max_kernel,"ax",@progbits
	.align	128
        .global         row_max_kernel
        .type           row_max_kernel,@function
        .size           row_max_kernel,(.L_x_18 - row_max_kernel)
        .other          row_max_kernel,@"STO_CUDA_ENTRY STV_DEFAULT"
row_max_kernel:
.text.row_max_kernel:
[----:B------:R-:W-:Y:S01]  /*0000*/  LDC R1, c[0x0][0x37c] ;  /* 0x0000df00ff017b82 */ /* 0x000fe20000000800 */
[----:B------:R-:W0:Y:S01]  /*0010*/  S2R R3, SR_TID.X ;  /* 0x0000000000037919 */ /* 0x000e220000002100 */
[----:B------:R-:W1:Y:S06]  /*0020*/  LDCU UR6, c[0x0][0x394] ;  /* 0x00007280ff0677ac */ /* 0x000e6c0008000800 */
[----:B------:R-:W0:Y:S01]  /*0030*/  S2UR UR4, SR_CTAID.X ;  /* 0x00000000000479c3 */ /* 0x000e220000002500 */
[----:B------:R-:W-:Y:S01]  /*0040*/  IMAD.MOV.U32 R0, RZ, RZ, RZ ;  /* 0x000000ffff007224 */ /* 0x000fe200078e00ff */
[----:B------:R-:W2:Y:S06]  /*0050*/  LDCU.64 UR10, c[0x0][0x358] ;  /* 0x00006b00ff0a77ac */ /* 0x000eac0008000a00 */
[----:B------:R-:W0:Y:S01]  /*0060*/  LDC R2, c[0x0][0x360] ;  /* 0x0000d800ff027b82 */ /* 0x000e220000000800 */
[----:B-1----:R-:W-:Y:S01]  /*0070*/  UISETP.GE.AND UP0, UPT, UR6, 0x1, UPT ;  /* 0x000000010600788c */ /* 0x002fe2000bf06270 */
[----:B0-----:R-:W-:-:S08]  /*0080*/  IMAD R2, R2, UR4, R3 ;  /* 0x0000000402027c24 */ /* 0x001fd0000f8e0203 */
[----:B--2---:R-:W-:Y:S05]  /*0090*/  BRA.U !UP0, `(.L_x_0) ;  /* 0x0000000908507547 */ /* 0x004fea000b800000 */
[----:B------:R-:W-:Y:S02]  /*00a0*/  UISETP.GE.U32.AND UP1, UPT, UR6, 0x10, UPT ;  /* 0x000000100600788c */ /* 0x000fe4000bf26070 */
[----:B------:R-:W-:Y:S01]  /*00b0*/  IMAD R3, R2, UR6, RZ ;  /* 0x0000000602037c24 */ /* 0x000fe2000f8e02ff */
[----:B------:R-:W-:Y:S01]  /*00c0*/  ULOP3.LUT UR7, UR6, 0xf, URZ, 0xc0, !UPT ;  /* 0x0000000f06077892 */ /* 0x000fe2000f8ec0ff */
[----:B------:R-:W-:Y:S01]  /*00d0*/  IMAD.MOV.U32 R0, RZ, RZ, RZ ;  /* 0x000000ffff007224 */ /* 0x000fe200078e00ff */
[----:B------:R-:W-:Y:S02]  /*00e0*/  UMOV UR4, URZ ;  /* 0x000000ff00047c82 */ /* 0x000fe40008000000 */
[----:B------:R-:W-:Y:S02]  /*00f0*/  UISETP.NE.AND UP0, UPT, UR7, URZ, UPT ;  /* 0x000000ff0700728c */ /* 0x000fe4000bf05270 */
[----:B------:R-:W-:Y:S09]  /*0100*/  BRA.U !UP1, `(.L_x_1) ;  /* 0x0000000109c87547 */ /* 0x000ff2000b800000 */
[----:B------:R-:W0:Y:S01]  /*0110*/  LDCU.64 UR8, c[0x0][0x380] ;  /* 0x00007000ff0877ac */ /* 0x000e220008000a00 */
[----:B------:R-:W-:Y:S02]  /*0120*/  IMAD.MOV.U32 R0, RZ, RZ, RZ ;  /* 0x000000ffff007224 */ /* 0x000fe400078e00ff */
[----:B------:R-:W-:Y:S01]  /*0130*/  IMAD.MOV.U32 R7, RZ, RZ, R3 ;  /* 0x000000ffff077224 */ /* 0x000fe200078e0003 */
[----:B------:R-:W1:Y:S01]  /*0140*/  LDCU UR12, c[0x0][0x390] ;  /* 0x00007200ff0c77ac */ /* 0x000e620008000800 */
[----:B------:R-:W-:Y:S01]  /*0150*/  ULOP3.LUT UR4, UR6, 0x7ffffff0, URZ, 0xc0, !UPT ;  /* 0x7ffffff006047892 */ /* 0x000fe2000f8ec0ff */
[----:B------:R-:W2:Y:S01]  /*0160*/  LDCU UR13, c[0x0][0x390] ;  /* 0x00007200ff0d77ac */ /* 0x000ea20008000800 */
[----:B0-----:R-:W-:Y:S02]  /*0170*/  UIADD3 UR5, UP1, UPT, UR8, 0x20, URZ ;  /* 0x0000002008057890 */ /* 0x001fe4000ff3e0ff */
[----:B------:R-:W-:Y:S01]  /*0180*/  UIADD3 UR8, UPT, UPT, -UR4, URZ, URZ ;  /* 0x000000ff04087290 */ /* 0x000fe2000fffe1ff */
[----:B-1----:R-:W-:Y:S01]  /*0190*/  ISETP.GE.AND P0, PT, R2, UR12, PT ;  /* 0x0000000c02007c0c */ /* 0x002fe2000bf06270 */
[----:B------:R-:W-:-:S12]  /*01a0*/  UIADD3.X UR6, UPT, UPT, URZ, UR9, URZ, UP1, !UPT ;  /* 0x00000009ff067290 */ /* 0x000fd80008ffe4ff */
.L_x_2:
[----:B------:R-:W-:Y:S02]  /*01b0*/  IMAD.U32 R4, RZ, RZ, UR5 ;  /* 0x00000005ff047e24 */ /* 0x000fe4000f8e00ff */
[----:B------:R-:W-:Y:S02]  /*01c0*/  IMAD.U32 R5, RZ, RZ, UR6 ;  /* 0x00000006ff057e24 */ /* 0x000fe4000f8e00ff */
[----:B------:R-:W-:-:S05]  /*01d0*/  IMAD.WIDE R4, R7, 0x4, R4 ;  /* 0x0000000407047825 */ /* 0x000fca00078e0204 */
[----:B------:R-:W3:Y:S02]  /*01e0*/  @!P0 LDG.E R9, desc[UR10][R4.64+-0x20] ;  /* 0xffffe00a04098981 */ /* 0x000ee4000c1e1900 */
[----:B---3--:R-:W-:Y:S02]  /*01f0*/  @!P0 FMNMX R0, R0, R9, !PT ;  /* 0x0000000900008209 */ /* 0x008fe40007800000 */
[----:B--2---:R-:W-:-:S13]  /*0200*/  ISETP.GE.AND P0, PT, R2, UR13, PT ;  /* 0x0000000d02007c0c */ /* 0x004fda000bf06270 */
[----:B------:R-:W2:Y:S04]  /*0210*/  @!P0 LDG.E R9, desc[UR10][R4.64+-0x1c] ;  /* 0xffffe40a04098981 */ /* 0x000ea8000c1e1900 */
[----:B------:R-:W3:Y:S04]  /*0220*/  @!P0 LDG.E R11, desc[UR10][R4.64+-0x18] ;  /* 0xffffe80a040b8981 */ /* 0x000ee8000c1e1900 */
[----:B------:R-:W4:Y:S04]  /*0230*/  @!P0 LDG.E R13, desc[UR10][R4.64+-0x14] ;  /* 0xffffec0a040d8981 */ /* 0x000f28000c1e1900 */
[----:B------:R-:W5:Y:S04]  /*0240*/  @!P0 LDG.E R15, desc[UR10][R4.64+-0x10] ;  /* 0xfffff00a040f8981 */ /* 0x000f68000c1e1900 */
        /* <DEDUP_REMOVED lines=10> */
[----:B------:R-:W5:Y:S01]  /*02f0*/  @!P0 LDG.E R12, desc[UR10][R4.64+0x1c] ;  /* 0x00001c0a040c8981 */ /* 0x000f62000c1e1900 */
[----:B------:R-:W-:Y:S01]  /*0300*/  UIADD3 UR8, UPT, UPT, UR8, 0x10, URZ ;  /* 0x0000001008087890 */ /* 0x000fe2000fffe0ff */
[----:B------:R-:W-:-:S03]  /*0310*/  VIADD R7, R7, 0x10 ;  /* 0x0000001007077836 */ /* 0x000fc60000000000 */
[----:B------:R-:W-:Y:S01]  /*0320*/  UISETP.NE.AND UP1, UPT, UR8, URZ, UPT ;  /* 0x000000ff0800728c */ /* 0x000fe2000bf25270 */
[----:B--2---:R-:W-:-:S04]  /*0330*/  @!P0 FMNMX R0, R0, R9, !PT ;  /* 0x0000000900008209 */ /* 0x004fc80007800000 */
[----:B---3--:R-:W-:-:S04]  /*0340*/  @!P0 FMNMX R0, R0, R11, !PT ;  /* 0x0000000b00008209 */ /* 0x008fc80007800000 */
[----:B----4-:R-:W-:-:S04]  /*0350*/  @!P0 FMNMX R0, R0, R13, !PT ;  /* 0x0000000d00008209 */ /* 0x010fc80007800000 */
[----:B-----5:R-:W-:-:S04]  /*0360*/  @!P0 FMNMX R0, R0, R15, !PT ;  /* 0x0000000f00008209 */ /* 0x020fc80007800000 */
[----:B------:R-:W-:-:S04]  /*0370*/  @!P0 FMNMX R0, R0, R17, !PT ;  /* 0x0000001100008209 */ /* 0x000fc80007800000 */
        /* <DEDUP_REMOVED lines=9> */
[----:B------:R-:W-:Y:S01]  /*0410*/  @!P0 FMNMX R0, R0, R12, !PT ;  /* 0x0000000c00008209 */ /* 0x000fe20007800000 */
[----:B------:R-:W-:Y:S06]  /*0420*/  BRA.U UP1, `(.L_x_2) ;  /* 0xfffffffd01607547 */ /* 0x000fec000b83ffff */
.L_x_1:
[----:B------:R-:W-:Y:S05]  /*0430*/  BRA.U !UP0, `(.L_x_0) ;  /* 0x0000000508687547 */ /* 0x000fea000b800000 */
[----:B------:R-:W0:Y:S01]  /*0440*/  LDCU UR8, c[0x0][0x394] ;  /* 0x00007280ff0877ac */ /* 0x000e220008000800 */
[----:B------:R-:W-:Y:S02]  /*0450*/  UISETP.GE.U32.AND UP0, UPT, UR7, 0x8, UPT ;  /* 0x000000080700788c */ /* 0x000fe4000bf06070 */
[----:B0-----:R-:W-:-:S07]  /*0460*/  ULOP3.LUT UR5, UR8, 0x7, URZ, 0xc0, !UPT ;  /* 0x0000000708057892 */ /* 0x001fce000f8ec0ff */
[----:B------:R-:W-:Y:S05]  /*0470*/  BRA.U !UP0, `(.L_x_3) ;  /* 0x0000000108a87547 */ /* 0x000fea000b800000 */
[----:B------:R-:W0:Y:S02]  /*0480*/  LDCU UR6, c[0x0][0x390] ;  /* 0x00007200ff0677ac */ /* 0x000e240008000800 */
[----:B0-----:R-:W-:Y:S01]  /*0490*/  ISETP.GE.AND P0, PT, R2, UR6, PT ;  /* 0x0000000602007c0c */ /* 0x001fe2000bf06270 */
[----:B------:R-:W0:-:S12]  /*04a0*/  LDCU.64 UR6, c[0x0][0x380] ;  /* 0x00007000ff0677ac */ /* 0x000e180008000a00 */
[----:B------:R-:W1:Y:S01]  /*04b0*/  @!P0 LDC.64 R4, c[0x0][0x380] ;  /* 0x0000e000ff048b82 */ /* 0x000e620000000a00 */
[----:B------:R-:W-:-:S04]  /*04c0*/  @!P0 VIADD R7, R3, UR4 ;  /* 0x0000000403078c36 */ /* 0x000fc80008000000 */
[----:B-1----:R-:W-:-:S06]  /*04d0*/  @!P0 IMAD.WIDE R4, R7, 0x4, R4 ;  /* 0x0000000407048825 */ /* 0x002fcc00078e0204 */
[----:B------:R-:W2:Y:S01]  /*04e0*/  @!P0 LDG.E R5, desc[UR10][R4.64] ;  /* 0x0000000a04058981 */ /* 0x000ea2000c1e1900 */
[C---:B------:R-:W-:Y:S01]  /*04f0*/  IADD3 R7, P1, PT, R3.reuse, UR4, RZ ;  /* 0x0000000403077c10 */ /* 0x040fe2000ff3e0ff */
[----:B------:R-:W-:Y:S03]  /*0500*/  BSSY.RECONVERGENT B0, `(.L_x_4) ;  /* 0x000000a000007945 */ /* 0x000fe60003800200 */
[----:B------:R-:W-:Y:S02]  /*0510*/  LEA.HI.X.SX32 R8, R3, RZ, 0x1, P1 ;  /* 0x000000ff03087211 */ /* 0x000fe400008f0eff */
[----:B0-----:R-:W-:-:S04]  /*0520*/  LEA R6, P1, R7, UR6, 0x2 ;  /* 0x0000000607067c11 */ /* 0x001fc8000f8210ff */
[----:B------:R-:W-:Y:S02]  /*0530*/  LEA.HI.X R7, R7, UR7, R8, 0x2, P1 ;  /* 0x0000000707077c11 */ /* 0x000fe400088f1408 */
[----:B--2---:R-:W-:Y:S01]  /*0540*/  @!P0 FMNMX R0, R0, R5, !PT ;  /* 0x0000000500008209 */ /* 0x004fe20007800000 */
[----:B------:R-:W-:Y:S06]  /*0550*/  @P0 BRA `(.L_x_5) ;  /* 0x0000000000100947 */ /* 0x000fec0003800000 */
[----:B------:R-:W2:Y:S04]  /*0560*/  LDG.E R5, desc[UR10][R6.64+0x4] ;  /* 0x0000040a06057981 */ /* 0x000ea8000c1e1900 */
[----:B------:R-:W3:Y:S01]  /*0570*/  LDG.E R9, desc[UR10][R6.64+0x8] ;  /* 0x0000080a06097981 */ /* 0x000ee2000c1e1900 */
[----:B--2---:R-:W-:-:S04]  /*0580*/  FMNMX R0, R0, R5, !PT ;  /* 0x0000000500007209 */ /* 0x004fc80007800000 */
[----:B---3--:R-:W-:-:S07]  /*0590*/  FMNMX R0, R0, R9, !PT ;  /* 0x0000000900007209 */ /* 0x008fce0007800000 */
.L_x_5:
[----:B------:R-:W-:Y:S05]  /*05a0*/  BSYNC.RECONVERGENT B0 ;  /* 0x0000000000007941 */ /* 0x000fea0003800200 */
.L_x_4:
[----:B------:R-:W-:Y:S04]  /*05b0*/  BSSY.RECONVERGENT B0, `(.L_x_6) ;  /* 0x0000014000007945 */ /* 0x000fe80003800200 */
[----:B------:R-:W-:Y:S04]  /*05c0*/  BSSY.RELIABLE B1, `(.L_x_7) ;  /* 0x0000010000017945 */ /* 0x000fe80003800100 */
[----:B------:R-:W-:Y:S05]  /*05d0*/  @P0 BRA `(.L_x_8) ;  /* 0x0000000000140947 */ /* 0x000fea0003800000 */
[----:B------:R-:W2:Y:S02]  /*05e0*/  LDG.E R5, desc[UR10][R6.64+0xc] ;  /* 0x00000c0a06057981 */ /* 0x000ea4000c1e1900 */
[----:B--2---:R-:W-:Y:S01]  /*05f0*/  FMNMX R0, R0, R5, !PT ;  /* 0x0000000500007209 */ /* 0x004fe20007800000 */
[----:B------:R-:W-:Y:S06]  /*0600*/  @P0 BRA `(.L_x_9) ;  /* 0x0000000000140947 */ /* 0x000fec0003800000 */
[----:B------:R-:W2:Y:S02]  /*0610*/  LDG.E R5, desc[UR10][R6.64+0x10] ;  /* 0x0000100a06057981 */ /* 0x000ea4000c1e1900 */
[----:B--2---:R-:W-:-:S07]  /*0620*/  FMNMX R0, R0, R5, !PT ;  /* 0x0000000500007209 */ /* 0x004fce0007800000 */
.L_x_8:
[----:B------:R-:W-:Y:S05]  /*0630*/  @P0 BRA `(.L_x_10) ;  /* 0x0000000000180947 */ /* 0x000fea0003800000 */
[----:B------:R-:W2:Y:S02]  /*0640*/  LDG.E R5, desc[UR10][R6.64+0x14] ;  /* 0x0000140a06057981 */ /* 0x000ea4000c1e1900 */
[----:B--2---:R-:W-:-:S07]  /*0650*/  FMNMX R0, R0, R5, !PT ;  /* 0x0000000500007209 */ /* 0x004fce0007800000 */
.L_x_9:
[----:B------:R-:W-:Y:S05]  /*0660*/  @P0 BREAK.RELIABLE B1 ;  /* 0x0000000000010942 */ /* 0x000fea0003800100 */
[----:B------:R-:W-:Y:S05]  /*0670*/  @P0 BRA `(.L_x_11) ;  /* 0x00000000001c0947 */ /* 0x000fea0003800000 */
[----:B------:R-:W2:Y:S02]  /*0680*/  LDG.E R5, desc[UR10][R6.64+0x18] ;  /* 0x0000180a06057981 */ /* 0x000ea4000c1e1900 */
[----:B--2---:R-:W-:-:S07]  /*0690*/  FMNMX R0, R0, R5, !PT ;  /* 0x0000000500007209 */ /* 0x004fce0007800000 */
.L_x_10:
[----:B------:R-:W-:Y:S05]  /*06a0*/  @P0 BREAK.RELIABLE B1 ;  /* 0x0000000000010942 */ /* 0x000fea0003800100 */
[----:B------:R-:W-:Y:S05]  /*06b0*/  @P0 BRA `(.L_x_11) ;  /* 0x00000000000c0947 */ /* 0x000fea0003800000 */
[----:B------:R-:W-:Y:S05]  /*06c0*/  BSYNC.RELIABLE B1 ;  /* 0x0000000000017941 */ /* 0x000fea0003800100 */
.L_x_7:
[----:B------:R-:W2:Y:S02]  /*06d0*/  LDG.E R7, desc[UR10][R6.64+0x1c] ;  /* 0x00001c0a06077981 */ /* 0x000ea4000c1e1900 */
[----:B--2---:R-:W-:-:S07]  /*06e0*/  FMNMX R0, R0, R7, !PT ;  /* 0x0000000700007209 */ /* 0x004fce0007800000 */
.L_x_11:
[----:B------:R-:W-:Y:S05]  /*06f0*/  BSYNC.RECONVERGENT B0 ;  /* 0x0000000000007941 */ /* 0x000fea0003800200 */
.L_x_6:
[----:B------:R-:W-:Y:S05]  /*0700*/  WARPSYNC.ALL ;  /* 0x0000000000007948 */ /* 0x000fea0003800000 */
[----:B------:R-:W-:-:S12]  /*0710*/  UIADD3 UR4, UPT, UPT, UR4, 0x8, URZ ;  /* 0x0000000804047890 */ /* 0x000fd8000fffe0ff */
.L_x_3:
[----:B------:R-:W-:-:S09]  /*0720*/  UISETP.NE.AND UP0, UPT, UR5, URZ, UPT ;  /* 0x000000ff0500728c */ /* 0x000fd2000bf05270 */
[----:B------:R-:W-:Y:S05]  /*0730*/  BRA.U !UP0, `(.L_x_0) ;  /* 0x0000000108a87547 */ /* 0x000fea000b800000 */
[----:B------:R-:W-:Y:S02]  /*0740*/  UISETP.GE.U32.AND UP0, UPT, UR5, 0x4, UPT ;  /* 0x000000040500788c */ /* 0x000fe4000bf06070 */
[----:B------:R-:W-:-:S07]  /*0750*/  ULOP3.LUT UR6, UR8, 0x3, URZ, 0xc0, !UPT ;  /* 0x0000000308067892 */ /* 0x000fce000f8ec0ff */
[----:B------:R-:W-:Y:S05]  /*0760*/  BRA.U !UP0, `(.L_x_12) ;  /* 0x0000000108647547 */ /* 0x000fea000b800000 */
[----:B------:R-:W0:Y:S01]  /*0770*/  LDCU UR7, c[0x0][0x390] ;  /* 0x00007200ff0777ac */ /* 0x000e220008000800 */
[----:B------:R-:W1:Y:S01]  /*0780*/  LDCU.64 UR12, c[0x0][0x380] ;  /* 0x00007000ff0c77ac */ /* 0x000e620008000a00 */
[----:B0-----:R-:W-:-:S13]  /*0790*/  ISETP.GE.AND P0, PT, R2, UR7, PT ;  /* 0x0000000702007c0c */ /* 0x001fda000bf06270 */
[----:B------:R-:W0:Y:S01]  /*07a0*/  @!P0 LDC.64 R4, c[0x0][0x380] ;  /* 0x0000e000ff048b82 */ /* 0x000e220000000a00 */
[----:B------:R-:W-:-:S04]  /*07b0*/  @!P0 VIADD R7, R3, UR4 ;  /* 0x0000000403078c36 */ /* 0x000fc80008000000 */
[----:B0-----:R-:W-:-:S06]  /*07c0*/  @!P0 IMAD.WIDE R4, R7, 0x4, R4 ;  /* 0x0000000407048825 */ /* 0x001fcc00078e0204 */
[----:B------:R-:W2:Y:S01]  /*07d0*/  @!P0 LDG.E R5, desc[UR10][R4.64] ;  /* 0x0000000a04058981 */ /* 0x000ea2000c1e1900 */
[C---:B------:R-:W-:Y:S01]  /*07e0*/  IADD3 R7, P1, PT, R3.reuse, UR4, RZ ;  /* 0x0000000403077c10 */ /* 0x040fe2000ff3e0ff */
[----:B------:R-:W-:Y:S01]  /*07f0*/  UIADD3 UR4, UPT, UPT, UR4, 0x4, URZ ;  /* 0x0000000404047890 */ /* 0x000fe2000fffe0ff */
[----:B------:R-:W-:Y:S02]  /*0800*/  BSSY.RECONVERGENT B0, `(.L_x_13) ;  /* 0x000000a000007945 */ /* 0x000fe40003800200 */
[----:B------:R-:W-:Y:S02]  /*0810*/  LEA.HI.X.SX32 R8, R3, RZ, 0x1, P1 ;  /* 0x000000ff03087211 */ /* 0x000fe400008f0eff */
[----:B-1----:R-:W-:-:S04]  /*0820*/  LEA R6, P1, R7, UR12, 0x2 ;  /* 0x0000000c07067c11 */ /* 0x002fc8000f8210ff */
[----:B------:R-:W-:Y:S02]  /*0830*/  LEA.HI.X R7, R7, UR13, R8, 0x2, P1 ;  /* 0x0000000d07077c11 */ /* 0x000fe400088f1408 */
[----:B--2---:R-:W-:Y:S01]  /*0840*/  @!P0 FMNMX R0, R0, R5, !PT ;  /* 0x0000000500008209 */ /* 0x004fe20007800000 */
[----:B------:R-:W-:Y:S06]  /*0850*/  @P0 BRA `(.L_x_14) ;  /* 0x0000000000100947 */ /* 0x000fec0003800000 */
[----:B------:R-:W2:Y:S04]  /*0860*/  LDG.E R5, desc[UR10][R6.64+0x4] ;  /* 0x0000040a06057981 */ /* 0x000ea8000c1e1900 */
[----:B------:R-:W3:Y:S01]  /*0870*/  LDG.E R9, desc[UR10][R6.64+0x8] ;  /* 0x0000080a06097981 */ /* 0x000ee2000c1e1900 */
[----:B--2---:R-:W-:-:S04]  /*0880*/  FMNMX R0, R0, R5, !PT ;  /* 0x0000000500007209 */ /* 0x004fc80007800000 */
[----:B---3--:R-:W-:-:S07]  /*0890*/  FMNMX R0, R0, R9, !PT ;  /* 0x0000000900007209 */ /* 0x008fce0007800000 */
.L_x_14:
[----:B------:R-:W-:Y:S05]  /*08a0*/  BSYNC.RECONVERGENT B0 ;  /* 0x0000000000007941 */ /* 0x000fea0003800200 */
.L_x_13:
[----:B------:R-:W-:Y:S04]  /*08b0*/  BSSY.RECONVERGENT B0, `(.L_x_12) ;  /* 0x0000004000007945 */ /* 0x000fe80003800200 */
[----:B------:R-:W-:Y:S05]  /*08c0*/  @P0 BRA `(.L_x_15) ;  /* 0x0000000000080947 */ /* 0x000fea0003800000 */
[----:B------:R-:W2:Y:S02]  /*08d0*/  LDG.E R7, desc[UR10][R6.64+0xc] ;  /* 0x00000c0a06077981 */ /* 0x000ea4000c1e1900 */
[----:B--2---:R-:W-:-:S07]  /*08e0*/  FMNMX R0, R0, R7, !PT ;  /* 0x0000000700007209 */ /* 0x004fce0007800000 */
.L_x_15:
[----:B------:R-:W-:Y:S05]  /*08f0*/  BSYNC.RECONVERGENT B0 ;  /* 0x0000000000007941 */ /* 0x000fea0003800200 */
.L_x_12:
[----:B------:R-:W-:-:S09]  /*0900*/  UISETP.NE.AND UP0, UPT, UR6, URZ, UPT ;  /* 0x000000ff0600728c */ /* 0x000fd2000bf05270 */
[----:B------:R-:W-:Y:S05]  /*0910*/  BRA.U !UP0, `(.L_x_0) ;  /* 0x0000000108307547 */ /* 0x000fea000b800000 */
[----:B------:R-:W0:Y:S01]  /*0920*/  LDC.64 R6, c[0x0][0x380] ;  /* 0x0000e000ff067b82 */ /* 0x000e220000000a00 */
[----:B------:R-:W1:Y:S01]  /*0930*/  LDCU UR7, c[0x0][0x390] ;  /* 0x00007200ff0777ac */ /* 0x000e620008000800 */
[----:B------:R-:W-:Y:S01]  /*0940*/  VIADD R3, R3, UR4 ;  /* 0x0000000403037c36 */ /* 0x000fe20008000000 */
[----:B-1----:R-:W-:Y:S01]  /*0950*/  ISETP.GE.AND P0, PT, R2, UR7, PT ;  /* 0x0000000702007c0c */ /* 0x002fe2000bf06270 */
[----:B------:R-:W-:-:S12]  /*0960*/  UIADD3 UR7, UPT, UPT, -UR6, URZ, URZ ;  /* 0x000000ff06077290 */ /* 0x000fd8000fffe1ff */
.L_x_16:
[----:B0-----:R-:W-:-:S06]  /*0970*/  IMAD.WIDE R4, R3, 0x4, R6 ;  /* 0x0000000403047825 */ /* 0x001fcc00078e0206 */
[----:B------:R-:W2:Y:S01]  /*0980*/  @!P0 LDG.E R5, desc[UR10][R4.64] ;  /* 0x0000000a04058981 */ /* 0x000ea2000c1e1900 */
[----:B------:R-:W-:Y:S01]  /*0990*/  UIADD3 UR7, UPT, UPT, UR7, 0x1, URZ ;  /* 0x0000000107077890 */ /* 0x000fe2000fffe0ff */
[----:B------:R-:W-:-:S03]  /*09a0*/  VIADD R3, R3, 0x1 ;  /* 0x0000000103037836 */ /* 0x000fc60000000000 */
[----:B------:R-:W-:Y:S01]  /*09b0*/  UISETP.NE.AND UP0, UPT, UR7, URZ, UPT ;  /* 0x000000ff0700728c */ /* 0x000fe2000bf05270 */
[----:B--2---:R-:W-:-:S08]  /*09c0*/  @!P0 FMNMX R0, R0, R5, !PT ;  /* 0x0000000500008209 */ /* 0x004fd00007800000 */
[----:B------:R-:W-:Y:S05]  /*09d0*/  BRA.U UP0, `(.L_x_16) ;  /* 0xfffffffd00e47547 */ /* 0x000fea000b83ffff */
.L_x_0:
[----:B------:R-:W0:Y:S01]  /*09e0*/  S2R R3, SR_TID.Y ;  /* 0x0000000000037919 */ /* 0x000e220000002200 */
[----:B------:R-:W1:Y:S02]  /*09f0*/  LDCU UR7, c[0x0][0x390] ;  /* 0x00007200ff0777ac */ /* 0x000e640008000800 */
[----:B-1----:R-:W-:-:S04]  /*0a00*/  ISETP.GE.AND P0, PT, R2, UR7, PT ;  /* 0x0000000702007c0c */ /* 0x002fc8000bf06270 */
[----:B0-----:R-:W-:-:S13]  /*0a10*/  ISETP.NE.OR P0, PT, R3, RZ, P0 ;  /* 0x000000ff0300720c */ /* 0x001fda0000705670 */
[----:B------:R-:W-:Y:S05]  /*0a20*/  @P0 EXIT ;  /* 0x000000000000094d */ /* 0x000fea0003800000 */
[----:B------:R-:W0:Y:S02]  /*0a30*/  LDC.64 R4, c[0x0][0x388] ;  /* 0x0000e200ff047b82 */ /* 0x000e240000000a00 */
[----:B0-----:R-:W-:-:S05]  /*0a40*/  IMAD.WIDE R2, R2, 0x4, R4 ;  /* 0x0000000402027825 */ /* 0x001fca00078e0204 */
[----:B------:R-:W-:Y:S01]  /*0a50*/  STG.E desc[UR10][R2.64], R0 ;  /* 0x0000000002007986 */ /* 0x000fe2000c10190a */
[----:B------:R-:W-:Y:S05]  /*0a60*/  EXIT ;  /* 0x000000000000794d */ /* 0x000fea0003800000 */
.L_x_17:
[----:B------:R-:W-:-:S00]  /*0a70*/  BRA `(.L_x_17) ;  /* 0xfffffffc00fc7947 */ /* 0x000fc0000383ffff */
[----:B------:R-:W-:-:S00]  /*0a80*/  NOP ;  /* 0x0000000000007918 */ /* 0x000fc00000000000 */
[----:B------:R-:W-:-:S00]  /*0a90*/  NOP ;  /* 0x0000000000007918 */ /* 0x000fc00000000000 */
[----:B------:R-:W-:-:S00]  /*0aa0*/  NOP ;  /* 0x0000000000007918 */ /* 0x000fc00000000000 */
[----:B------:R-:W-:-:S00]  /*0ab0*/  NOP ;  /* 0x0000000000007918 */ /* 0x000fc00000000000 */
[----:B------:R-:W-:-:S00]  /*0ac0*/  NOP ;  /* 0x0000000000007918 */ /* 0x000fc00000000000 */
[----:B------:R-:W-:-:S00]  /*0ad0*/  NOP ;  /* 0x0000000000007918 */ /* 0x000fc00000000000 */
[----:B------:R-:W-:-:S00]  /*0ae0*/  NOP ;  /* 0x0000000000007918 */ /* 0x000fc00000000000 */
[----:B------:R-:W-:-:S00]  /*0af0*/  NOP ;  /* 0x0000000000007918 */ /* 0x000fc00000000000 */
.L_x_18:


//--------------------- .nv.shared.reserved.0     --------------------------
	.section	.nv.shared.reserved.0,"aw",@nobits
	.weak		__nv_reservedSMEM_offset_0_alias
	.size		__nv_reservedSMEM_offset_0_alias, 0, 64
	.other		__nv_reservedSMEM_offset_0_alias,@"STO_CUDA_RESERVED_SHARED STV_DEFAULT"
__nv_reservedSMEM_offset_0_alias:
	.zero		0
	.zero		64


//--------------------- .nv.constant0.row_max_kernel --------------------------
	.section	.nv.constant0.row_max_kernel,"a",@progbits
	.sectionflags	@""
	.align	4
.nv.constant0.row_max_kernel:
	.zero		920


//--------------------- SYMBOLS --------------------------

	.type		.nv.reservedSmem.offset0,@object
	.size		.nv.reservedSmem.offset0,0x4
